	.headerflags	@"EF_CUDA_TEXMODE_UNIFIED EF_CUDA_64BIT_ADDRESS EF_CUDA_ACCELERATORS EF_CUDA_SM90 EF_CUDA_VIRTUAL_SM(EF_CUDA_SM90)"
	.elftype	@"ET_EXEC"


//--------------------- .nv.info                  --------------------------
	.section	.nv.info,"",@"SHT_CUDA_INFO"
	.align	4


	//----- nvinfo : EIATTR_REGCOUNT
	.align		4
        /*0000*/ 	.byte	0x04, 0x2f
        /*0002*/ 	.short	(.L_1 - .L_0)
	.align		4
.L_0:
        /*0004*/ 	.word	index@(triton_poi_fused_avg_pool2d_20)
        /*0008*/ 	.word	0x00000020


	//----- nvinfo : EIATTR_MIN_STACK_SIZE
	.align		4
.L_1:
        /*000c*/ 	.byte	0x04, 0x12
        /*000e*/ 	.short	(.L_3 - .L_2)
	.align		4
.L_2:
        /*0010*/ 	.word	index@(triton_poi_fused_avg_pool2d_20)
        /*0014*/ 	.word	0x00000000


	//----- nvinfo : EIATTR_FRAME_SIZE
	.align		4
.L_3:
        /*0018*/ 	.byte	0x04, 0x11
        /*001a*/ 	.short	(.L_5 - .L_4)
	.align		4
.L_4:
        /*001c*/ 	.word	index@(triton_poi_fused_avg_pool2d_20)
        /*0020*/ 	.word	0x00000000


	//----- nvinfo : EIATTR_MIN_STACK_SIZE
	.align		4
.L_5:
        /*0024*/ 	.byte	0x04, 0x12
        /*0026*/ 	.short	(.L_7 - .L_6)
	.align		4
.L_6:
        /*0028*/ 	.word	index@(triton_poi_fused_avg_pool2d_20)
        /*002c*/ 	.word	0x00000000
.L_7:


//--------------------- .nv.info.triton_poi_fused_avg_pool2d_20 --------------------------
	.section	.nv.info.triton_poi_fused_avg_pool2d_20,"",@"SHT_CUDA_INFO"
	.sectionflags	@""
	.align	4


	//----- nvinfo : EIATTR_CUDA_API_VERSION
	.align		4
        /*0000*/ 	.byte	0x04, 0x37
        /*0002*/ 	.short	(.L_9 - .L_8)
.L_8:
        /*0004*/ 	.word	0x0000007c


	//----- nvinfo : EIATTR_KPARAM_INFO
	.align		4
.L_9:
        /*0008*/ 	.byte	0x04, 0x17
        /*000a*/ 	.short	(.L_11 - .L_10)
.L_10:
        /*000c*/ 	.word	0x00000000
        /*0010*/ 	.short	0x0002
        /*0012*/ 	.short	0x0010
        /*0014*/ 	.byte	0x00, 0xf0, 0x11, 0x00


	//----- nvinfo : EIATTR_KPARAM_INFO
	.align		4
.L_11:
        /*0018*/ 	.byte	0x04, 0x17
        /*001a*/ 	.short	(.L_13 - .L_12)
.L_12:
        /*001c*/ 	.word	0x00000000
        /*0020*/ 	.short	0x0001
        /*0022*/ 	.short	0x0008
        /*0024*/ 	.byte	0x00, 0xf4, 0x21, 0x00


	//----- nvinfo : EIATTR_KPARAM_INFO
	.align		4
.L_13:
        /*0028*/ 	.byte	0x04, 0x17
        /*002a*/ 	.short	(.L_15 - .L_14)
.L_14:
        /*002c*/ 	.word	0x00000000
        /*0030*/ 	.short	0x0000
        /*0032*/ 	.short	0x0000
        /*0034*/ 	.byte	0x00, 0xf4, 0x21, 0x00


	//----- nvinfo : EIATTR_SPARSE_MMA_MASK
	.align		4
.L_15:
        /*0038*/ 	.byte	0x03, 0x50
        /*003a*/ 	.short	0x0000


	//----- nvinfo : EIATTR_MAXREG_COUNT
	.align		4
        /*003c*/ 	.byte	0x03, 0x1b
        /*003e*/ 	.short	0x00ff


	//----- nvinfo : EIATTR_EXIT_INSTR_OFFSETS
	.align		4
        /*0040*/ 	.byte	0x04, 0x1c
        /*0042*/ 	.short	(.L_17 - .L_16)


	//   ....[0]....
.L_16:
        /*0044*/ 	.word	0x00000990


	//   ....[1]....
        /*0048*/ 	.word	0x000009b0


	//----- nvinfo : EIATTR_REQNTID
	.align		4
.L_17:
        /*004c*/ 	.byte	0x04, 0x10
        /*004e*/ 	.short	(.L_19 - .L_18)
.L_18:
        /*0050*/ 	.word	0x00000100
        /*0054*/ 	.word	0x00000001
        /*0058*/ 	.word	0x00000001


	//----- nvinfo : EIATTR_CBANK_PARAM_SIZE
	.align		4
.L_19:
        /*005c*/ 	.byte	0x03, 0x19
        /*005e*/ 	.short	0x0014


	//----- nvinfo : EIATTR_PARAM_CBANK
	.align		4
        /*0060*/ 	.byte	0x04, 0x0a
        /*0062*/ 	.short	(.L_21 - .L_20)
	.align		4
.L_20:
        /*0064*/ 	.word	index@(.nv.constant0.triton_poi_fused_avg_pool2d_20)
        /*0068*/ 	.short	0x0210
        /*006a*/ 	.short	0x0014


	//----- nvinfo : EIATTR_SW_WAR
	.align		4
.L_21:
        /*006c*/ 	.byte	0x04, 0x36
        /*006e*/ 	.short	(.L_23 - .L_22)
.L_22:
        /*0070*/ 	.word	0x00000008
.L_23:


//--------------------- .nv.callgraph             --------------------------
	.section	.nv.callgraph,"",@"SHT_CUDA_CALLGRAPH"
	.align	4
	.sectionentsize	8
	.align		4
        /*0000*/ 	.word	0x00000000
	.align		4
        /*0004*/ 	.word	0xffffffff
	.align		4
        /*0008*/ 	.word	0x00000000
	.align		4
        /*000c*/ 	.word	0xfffffffe
	.align		4
        /*0010*/ 	.word	0x00000000
	.align		4
        /*0014*/ 	.word	0xfffffffd
	.align		4
        /*0018*/ 	.word	0x00000000
	.align		4
        /*001c*/ 	.word	0xfffffffc


//--------------------- .text.triton_poi_fused_avg_pool2d_20 --------------------------
	.section	.text.triton_poi_fused_avg_pool2d_20,"ax",@progbits
	.align	128
        .global         triton_poi_fused_avg_pool2d_20
        .type           triton_poi_fused_avg_pool2d_20,@function
        .size           triton_poi_fused_avg_pool2d_20,(.L_x_1 - triton_poi_fused_avg_pool2d_20)
        .other          triton_poi_fused_avg_pool2d_20,@"STO_CUDA_ENTRY STV_DEFAULT"
triton_poi_fused_avg_pool2d_20:
.text.triton_poi_fused_avg_pool2d_20:
[----:B------:R-:W0:Y:S02]  /*0000*/  LDC R1, c[0x0][0x28] ;  /* 0x00000a00ff017b82 */ /* 0x000e240000000800 */
[----:B------:R-:W1:Y:S01]  /*0010*/  S2R R0, SR_TID.X ;  /* 0x0000000000007919 */ /* 0x000e620000002100 */
[----:B------:R-:W-:Y:S01]  /*0020*/  IMAD.MOV.U32 R8, RZ, RZ, RZ ;  /* 0x000000ffff087224 */ /* 0x000fe200078e00ff */
[----:B------:R-:W2:Y:S01]  /*0030*/  LDC.64 R20, c[0x0][0x210] ;  /* 0x00008400ff147b82 */ /* 0x000ea20000000a00 */
[----:B------:R-:W-:Y:S01]  /*0040*/  CS2R R10, SRZ ;  /* 0x00000000000a7805 */ /* 0x000fe2000001ff00 */
[----:B------:R-:W3:Y:S01]  /*0050*/  S2R R9, SR_CTAID.X ;  /* 0x0000000000097919 */ /* 0x000ee20000002500 */
[----:B------:R-:W-:Y:S01]  /*0060*/  ULDC.64 UR4, c[0x0][0x208] ;  /* 0x0000820000047ab9 */ /* 0x000fe20000000a00 */
[----:B-1----:R-:W-:-:S05]  /*0070*/  IMAD.SHL.U32 R0, R0, 0x2, RZ ;  /* 0x0000000200007824 */ /* 0x002fca00078e00ff */
[----:B------:R-:W-:-:S05]  /*0080*/  LOP3.LUT R0, R0, 0x1fe, RZ, 0xc0, !PT ;  /* 0x000001fe00007812 */ /* 0x000fca00078ec0ff */
[----:B---3--:R-:W-:-:S04]  /*0090*/  IMAD R9, R9, 0x200, R0 ;  /* 0x0000020009097824 */ /* 0x008fc800078e0200 */
[----:B------:R-:W-:-:S04]  /*00a0*/  IMAD.HI R2, R9, 0x2aaaaaab, RZ ;  /* 0x2aaaaaab09027827 */ /* 0x000fc800078e02ff */
[----:B------:R-:W-:Y:S01]  /*00b0*/  IMAD.HI R6, R9, -0x63f63f63, R8 ;  /* 0x9c09c09d09067827 */ /* 0x000fe200078e0208 */
[----:B------:R-:W-:-:S03]  /*00c0*/  SHF.R.U32.HI R3, RZ, 0x1f, R2 ;  /* 0x0000001fff037819 */ /* 0x000fc60000011602 */
[----:B------:R-:W-:Y:S01]  /*00d0*/  VIADD R13, R9, 0xffffe500 ;  /* 0xffffe500090d7836 */ /* 0x000fe20000000000 */
[----:B------:R-:W-:Y:S01]  /*00e0*/  LEA.HI.SX32 R3, R2, R3, 0x1b ;  /* 0x0000000302037211 */ /* 0x000fe200078fdaff */
[----:B------:R-:W-:Y:S01]  /*00f0*/  IMAD.MOV.U32 R2, RZ, RZ, RZ ;  /* 0x000000ffff027224 */ /* 0x000fe200078e00ff */
[----:B------:R-:W-:Y:S01]  /*0100*/  SHF.R.U32.HI R7, RZ, 0x1f, R6 ;  /* 0x0000001fff077819 */ /* 0x000fe20000011606 */
[----:B--2---:R-:W-:-:S03]  /*0110*/  IMAD.WIDE R12, R13, 0x4, R20 ;  /* 0x000000040d0c7825 */ /* 0x004fc600078e0214 */
[----:B------:R-:W-:Y:S01]  /*0120*/  LEA.HI.SX32 R7, R6, R7, 0x14 ;  /* 0x0000000706077211 */ /* 0x000fe200078fa2ff */
[----:B------:R-:W-:-:S04]  /*0130*/  IMAD.HI R2, R3, -0x15f15f15, R2 ;  /* 0xea0ea0eb03027827 */ /* 0x000fc800078e0202 */
[----:B------:R-:W-:Y:S01]  /*0140*/  IMAD.MOV.U32 R6, RZ, RZ, RZ ;  /* 0x000000ffff067224 */ /* 0x000fe200078e00ff */
[----:B------:R-:W-:-:S03]  /*0150*/  SHF.R.U32.HI R5, RZ, 0x1f, R2 ;  /* 0x0000001fff057819 */ /* 0x000fc60000011602 */
[----:B------:R-:W-:Y:S01]  /*0160*/  IMAD.HI R0, R7, -0x15f15f15, R6 ;  /* 0xea0ea0eb07007827 */ /* 0x000fe200078e0206 */
[----:B------:R-:W-:-:S04]  /*0170*/  LEA.HI.SX32 R2, R2, R5, 0x1b ;  /* 0x0000000502027211 */ /* 0x000fc800078fdaff */
[----:B------:R-:W-:Y:S01]  /*0180*/  SHF.R.U32.HI R5, RZ, 0x1f, R0 ;  /* 0x0000001fff057819 */ /* 0x000fe20000011600 */
[----:B------:R-:W-:-:S03]  /*0190*/  IMAD R3, R2, -0x23, R3 ;  /* 0xffffffdd02037824 */ /* 0x000fc600078e0203 */
[----:B------:R-:W-:Y:S01]  /*01a0*/  LEA.HI.SX32 R5, R0, R5, 0x1b ;  /* 0x0000000500057211 */ /* 0x000fe200078fdaff */
[C---:B------:R-:W-:Y:S01]  /*01b0*/  VIADD R0, R3.reuse, 0x1 ;  /* 0x0000000103007836 */ /* 0x040fe20000000000 */
[----:B------:R-:W-:-:S03]  /*01c0*/  ISETP.GT.AND P3, PT, R3, RZ, PT ;  /* 0x000000ff0300720c */ /* 0x000fc60003f64270 */
[----:B------:R-:W-:-:S05]  /*01d0*/  IMAD R6, R5, -0x23, R7 ;  /* 0xffffffdd05067824 */ /* 0x000fca00078e0207 */
[----:B------:R-:W-:-:S04]  /*01e0*/  ISETP.GT.AND P4, PT, R6, RZ, P3 ;  /* 0x000000ff0600720c */ /* 0x000fc80001f84270 */
[----:B------:R-:W-:Y:S02]  /*01f0*/  ISETP.LT.AND P4, PT, R9, 0xe5b00, P4 ;  /* 0x000e5b000900780c */ /* 0x000fe40002781270 */
[----:B------:R-:W-:Y:S02]  /*0200*/  ISETP.GT.AND P1, PT, R3, -0x1, PT ;  /* 0xffffffff0300780c */ /* 0x000fe40003f24270 */
[----:B------:R-:W-:Y:S02]  /*0210*/  ISETP.GE.U32.AND P0, PT, R0, 0x23, PT ;  /* 0x000000230000780c */ /* 0x000fe40003f06070 */
[C---:B------:R-:W-:Y:S02]  /*0220*/  ISETP.GT.AND P1, PT, R6.reuse, RZ, P1 ;  /* 0x000000ff0600720c */ /* 0x040fe40000f24270 */
[----:B------:R-:W-:Y:S02]  /*0230*/  ISETP.GT.AND P5, PT, R6, RZ, !P0 ;  /* 0x000000ff0600720c */ /* 0x000fe400047a4270 */
[----:B------:R-:W-:-:S02]  /*0240*/  ISETP.LT.AND P2, PT, R9, 0xe5b00, P1 ;  /* 0x000e5b000900780c */ /* 0x000fc40000f41270 */
[C---:B------:R-:W-:Y:S01]  /*0250*/  ISETP.LT.AND P1, PT, R9.reuse, 0xe5b00, P5 ;  /* 0x000e5b000900780c */ /* 0x040fe20002f21270 */
[----:B------:R1:W2:Y:S01]  /*0260*/  @P4 LDG.E.64 R10, desc[UR4][R12.64] ;  /* 0x000000040c0a4981 */ /* 0x0002a2000c1e1b00 */
[C---:B------:R-:W-:Y:S01]  /*0270*/  VIADD R15, R9.reuse, 0xffffe5c0 ;  /* 0xffffe5c0090f7836 */ /* 0x040fe20000000000 */
[----:B------:R-:W-:Y:S01]  /*0280*/  CS2R R4, SRZ ;  /* 0x0000000000047805 */ /* 0x000fe2000001ff00 */
[----:B------:R-:W-:Y:S02]  /*0290*/  VIADD R17, R9, 0xffffe680 ;  /* 0xffffe68009117836 */ /* 0x000fe40000000000 */
[----:B------:R-:W-:-:S04]  /*02a0*/  IMAD.WIDE R14, R15, 0x4, R20 ;  /* 0x000000040f0e7825 */ /* 0x000fc800078e0214 */
[----:B------:R-:W-:Y:S01]  /*02b0*/  IMAD.WIDE R16, R17, 0x4, R20 ;  /* 0x0000000411107825 */ /* 0x000fe200078e0214 */
[----:B-1----:R-:W-:Y:S01]  /*02c0*/  CS2R R12, SRZ ;  /* 0x00000000000c7805 */ /* 0x002fe2000001ff00 */
[----:B------:R-:W3:Y:S05]  /*02d0*/  @P2 LDG.E.64 R4, desc[UR4][R14.64] ;  /* 0x000000040e042981 */ /* 0x000eea000c1e1b00 */
[----:B------:R1:W4:Y:S01]  /*02e0*/  @P1 LDG.E.64 R12, desc[UR4][R16.64] ;  /* 0x00000004100c1981 */ /* 0x000322000c1e1b00 */
[C---:B------:R-:W-:Y:S01]  /*02f0*/  VIADD R0, R6.reuse, 0x2 ;  /* 0x0000000206007836 */ /* 0x040fe20000000000 */
[C---:B------:R-:W-:Y:S02]  /*0300*/  ISETP.GE.AND P5, PT, R6.reuse, 0x22, PT ;  /* 0x000000220600780c */ /* 0x040fe40003fa6270 */
[----:B------:R-:W-:-:S02]  /*0310*/  ISETP.GT.AND P6, PT, R6, 0x21, PT ;  /* 0x000000210600780c */ /* 0x000fc40003fc4270 */
[----:B------:R-:W-:Y:S01]  /*0320*/  SEL R7, R0, RZ, !P5 ;  /* 0x000000ff00077207 */ /* 0x000fe20006800000 */
[C---:B------:R-:W-:Y:S01]  /*0330*/  VIADD R0, R3.reuse, 0x2 ;  /* 0x0000000203007836 */ /* 0x040fe20000000000 */
[----:B------:R-:W-:Y:S02]  /*0340*/  ISETP.GT.AND P5, PT, R3, 0x21, PT ;  /* 0x000000210300780c */ /* 0x000fe40003fa4270 */
[----:B------:R-:W-:Y:S01]  /*0350*/  ISETP.GT.AND P3, PT, R6, -0x1, P3 ;  /* 0xffffffff0600780c */ /* 0x000fe20001f64270 */
[----:B------:R-:W-:Y:S02]  /*0360*/  VIADD R24, R7, 0x24 ;  /* 0x0000002407187836 */ /* 0x000fe40000000000 */
[C---:B-1----:R-:W-:Y:S01]  /*0370*/  VIADD R17, R9.reuse, 0xffffff40 ;  /* 0xffffff4009117836 */ /* 0x042fe20000000000 */
[----:B------:R-:W-:-:S03]  /*0380*/  ISETP.LT.AND P3, PT, R9, 0xe5b00, P3 ;  /* 0x000e5b000900780c */ /* 0x000fc60001f61270 */
[----:B------:R-:W-:Y:S02]  /*0390*/  @!P6 IMAD.MOV R24, RZ, RZ, R7 ;  /* 0x000000ffff18e224 */ /* 0x000fe400078e0207 */
[----:B------:R-:W-:-:S04]  /*03a0*/  IMAD.WIDE R16, R17, 0x4, R20 ;  /* 0x0000000411107825 */ /* 0x000fc800078e0214 */
[----:B------:R-:W-:Y:S02]  /*03b0*/  VIADD R26, R6, 0x1 ;  /* 0x00000001061a7836 */ /* 0x000fe40000000000 */
[C---:B------:R-:W-:Y:S01]  /*03c0*/  VIADD R23, R9.reuse, 0xc0 ;  /* 0x000000c009177836 */ /* 0x040fe20000000000 */
[----:B------:R-:W-:Y:S01]  /*03d0*/  CS2R R14, SRZ ;  /* 0x00000000000e7805 */ /* 0x000fe2000001ff00 */
[----:B------:R-:W-:-:S04]  /*03e0*/  IMAD.WIDE R18, R9, 0x4, R20 ;  /* 0x0000000409127825 */ /* 0x000fc800078e0214 */
[----:B------:R-:W-:-:S04]  /*03f0*/  IMAD.WIDE R22, R23, 0x4, R20 ;  /* 0x0000000417167825 */ /* 0x000fc800078e0214 */
[C---:B------:R-:W-:Y:S02]  /*0400*/  VIADD R29, R9.reuse, 0x1980 ;  /* 0x00001980091d7836 */ /* 0x040fe40000000000 */
[----:B------:R-:W-:Y:S02]  /*0410*/  VIADD R27, R9, 0x1a40 ;  /* 0x00001a40091b7836 */ /* 0x000fe40000000000 */
[----:B------:R-:W-:Y:S01]  /*0420*/  IMAD.WIDE R28, R29, 0x4, R20 ;  /* 0x000000041d1c7825 */ /* 0x000fe200078e0214 */
[----:B--2---:R-:W-:Y:S02]  /*0430*/  SEL R2, R10, RZ, P4 ;  /* 0x000000ff0a027207 */ /* 0x004fe40002000000 */
[----:B------:R-:W-:Y:S02]  /*0440*/  SEL R8, R11, RZ, P4 ;  /* 0x000000ff0b087207 */ /* 0x000fe40002000000 */
[----:B------:R-:W-:Y:S02]  /*0450*/  ISETP.GE.AND P4, PT, R3, 0x22, PT ;  /* 0x000000220300780c */ /* 0x000fe40003f86270 */
[----:B------:R-:W-:-:S02]  /*0460*/  LOP3.LUT R10, R6, R3, RZ, 0xfc, !PT ;  /* 0x00000003060a7212 */ /* 0x000fc400078efcff */
[----:B------:R-:W-:Y:S02]  /*0470*/  SEL R0, R0, RZ, !P4 ;  /* 0x000000ff00007207 */ /* 0x000fe40006000000 */
[----:B------:R-:W-:Y:S02]  /*0480*/  ISETP.GE.AND P4, PT, R9, 0xe5b00, PT ;  /* 0x000e5b000900780c */ /* 0x000fe40003f86270 */
[----:B---3--:R-:W-:Y:S01]  /*0490*/  SEL R7, R4, RZ, P2 ;  /* 0x000000ff04077207 */ /* 0x008fe20001000000 */
[----:B------:R-:W-:Y:S01]  /*04a0*/  VIADD R25, R0, 0x24 ;  /* 0x0000002400197836 */ /* 0x000fe20000000000 */
[----:B------:R-:W-:Y:S01]  /*04b0*/  ISETP.GT.AND P6, PT, R10, -0x1, !P4 ;  /* 0xffffffff0a00780c */ /* 0x000fe200067c4270 */
[----:B------:R-:W-:Y:S01]  /*04c0*/  @!P5 IMAD.MOV R25, RZ, RZ, R0 ;  /* 0x000000ffff19d224 */ /* 0x000fe200078e0200 */
[----:B------:R-:W-:Y:S02]  /*04d0*/  CS2R R10, SRZ ;  /* 0x00000000000a7805 */ /* 0x000fe4000001ff00 */
[----:B----4-:R-:W-:-:S02]  /*04e0*/  SEL R4, R12, RZ, P1 ;  /* 0x000000ff0c047207 */ /* 0x010fc40000800000 */
[----:B------:R-:W-:Y:S02]  /*04f0*/  SEL R0, R13, RZ, P1 ;  /* 0x000000ff0d007207 */ /* 0x000fe40000800000 */
[----:B------:R-:W-:Y:S01]  /*0500*/  ISETP.GT.AND P1, PT, R6, -0x1, !P0 ;  /* 0xffffffff0600780c */ /* 0x000fe20004724270 */
[----:B------:R1:W2:Y:S01]  /*0510*/  @P3 LDG.E.64 R10, desc[UR4][R16.64] ;  /* 0x00000004100a3981 */ /* 0x0002a2000c1e1b00 */
[----:B------:R-:W-:Y:S02]  /*0520*/  ISETP.GE.U32.AND P5, PT, R26, 0x23, PT ;  /* 0x000000231a00780c */ /* 0x000fe40003fa6070 */
[----:B------:R-:W-:Y:S02]  /*0530*/  ISETP.LT.AND P1, PT, R9, 0xe5b00, P1 ;  /* 0x000e5b000900780c */ /* 0x000fe40000f21270 */
[----:B------:R-:W-:Y:S02]  /*0540*/  SEL R5, R5, RZ, P2 ;  /* 0x000000ff05057207 */ /* 0x000fe40001000000 */
[----:B------:R-:W-:-:S02]  /*0550*/  CS2R R12, SRZ ;  /* 0x00000000000c7805 */ /* 0x000fc4000001ff00 */
[C---:B------:R-:W-:Y:S02]  /*0560*/  ISETP.GT.AND P2, PT, R3.reuse, RZ, !P5 ;  /* 0x000000ff0300720c */ /* 0x040fe40006f44270 */
[----:B------:R-:W-:Y:S02]  /*0570*/  ISETP.GT.AND P5, PT, R3, -0x1, !P5 ;  /* 0xffffffff0300780c */ /* 0x000fe40006fa4270 */
[C---:B------:R-:W-:Y:S01]  /*0580*/  ISETP.LT.AND P2, PT, R9.reuse, 0xe5b00, P2 ;  /* 0x000e5b000900780c */ /* 0x040fe20001741270 */
[----:B------:R3:W4:Y:S01]  /*0590*/  @P6 LDG.E.64 R12, desc[UR4][R18.64] ;  /* 0x00000004120c6981 */ /* 0x000722000c1e1b00 */
[----:B------:R-:W-:Y:S02]  /*05a0*/  ISETP.LT.AND P5, PT, R9, 0xe5b00, P5 ;  /* 0x000e5b000900780c */ /* 0x000fe40002fa1270 */
[----:B------:R-:W-:Y:S01]  /*05b0*/  ISETP.LT.U32.AND P0, PT, R26, 0x23, !P0 ;  /* 0x000000231a00780c */ /* 0x000fe20004701070 */
[----:B------:R5:W4:Y:S01]  /*05c0*/  @P1 LDG.E.64 R14, desc[UR4][R22.64] ;  /* 0x00000004160e1981 */ /* 0x000b22000c1e1b00 */
[----:B-1----:R-:W-:-:S02]  /*05d0*/  CS2R R16, SRZ ;  /* 0x0000000000107805 */ /* 0x002fc4000001ff00 */
[----:B------:R-:W-:Y:S01]  /*05e0*/  ISETP.LT.AND P0, PT, R9, 0xe5b00, P0 ;  /* 0x000e5b000900780c */ /* 0x000fe20000701270 */
[----:B------:R-:W-:Y:S01]  /*05f0*/  IMAD.WIDE R26, R27, 0x4, R20 ;  /* 0x000000041b1a7825 */ /* 0x000fe200078e0214 */
[----:B---3--:R-:W-:-:S03]  /*0600*/  CS2R R18, SRZ ;  /* 0x0000000000127805 */ /* 0x008fc6000001ff00 */
[----:B------:R1:W3:Y:S01]  /*0610*/  @P2 LDG.E.64 R16, desc[UR4][R28.64] ;  /* 0x000000041c102981 */ /* 0x0002e2000c1e1b00 */
[----:B-----5:R-:W-:-:S03]  /*0620*/  VIADD R23, R9, 0x1b00 ;  /* 0x00001b0009177836 */ /* 0x020fc60000000000 */
[----:B------:R-:W5:Y:S01]  /*0630*/  @P5 LDG.E.64 R18, desc[UR4][R26.64] ;  /* 0x000000041a125981 */ /* 0x000f62000c1e1b00 */
[----:B------:R-:W-:Y:S01]  /*0640*/  IMAD.WIDE R20, R23, 0x4, R20 ;  /* 0x0000000417147825 */ /* 0x000fe200078e0214 */
[----:B------:R-:W-:-:S06]  /*0650*/  CS2R R22, SRZ ;  /* 0x0000000000167805 */ /* 0x000fcc000001ff00 */
[----:B------:R-:W5:Y:S01]  /*0660*/  @P0 LDG.E.64 R22, desc[UR4][R20.64] ;  /* 0x0000000414160981 */ /* 0x000f62000c1e1b00 */
[----:B-1----:R-:W-:-:S04]  /*0670*/  IMAD.IADD R28, R6, 0x1, R3 ;  /* 0x00000001061c7824 */ /* 0x002fc800078e0203 */
[----:B------:R-:W-:-:S05]  /*0680*/  IMAD R28, R6, R3, -R28 ;  /* 0x00000003061c7224 */ /* 0x000fca00078e0a1c */
[----:B------:R-:W-:Y:S01]  /*0690*/  IADD3 R28, R24, R28, R25 ;  /* 0x0000001c181c7210 */ /* 0x000fe20007ffe019 */
[----:B------:R-:W-:-:S04]  /*06a0*/  IMAD R6, R6, R25, RZ ;  /* 0x0000001906067224 */ /* 0x000fc800078e02ff */
[----:B------:R-:W-:Y:S02]  /*06b0*/  VIADD R28, R28, 0x1 ;  /* 0x000000011c1c7836 */ /* 0x000fe40000000000 */
[----:B------:R-:W-:Y:S01]  /*06c0*/  FADD R5, R8, R5 ;  /* 0x0000000508057221 */ /* 0x000fe20000000000 */
[----:B------:R-:W-:Y:S02]  /*06d0*/  IMAD R3, R3, R24, R6 ;  /* 0x0000001803037224 */ /* 0x000fe400078e0206 */
[----:B------:R-:W-:Y:S02]  /*06e0*/  IMAD R28, R24, R25, R28 ;  /* 0x00000019181c7224 */ /* 0x000fe400078e021c */
[----:B------:R-:W-:Y:S02]  /*06f0*/  FADD R0, R5, R0 ;  /* 0x0000000005007221 */ /* 0x000fe40000000000 */
[----:B------:R-:W-:Y:S02]  /*0700*/  IMAD.IADD R3, R28, 0x1, -R3 ;  /* 0x000000011c037824 */ /* 0x000fe400078e0a03 */
[----:B------:R-:W-:-:S04]  /*0710*/  FADD R7, R2, R7 ;  /* 0x0000000702077221 */ /* 0x000fc80000000000 */
[----:B------:R-:W-:Y:S01]  /*0720*/  FADD R7, R7, R4 ;  /* 0x0000000407077221 */ /* 0x000fe20000000000 */
[----:B--2---:R-:W-:-:S05]  /*0730*/  SEL R11, R11, RZ, P3 ;  /* 0x000000ff0b0b7207 */ /* 0x004fca0001800000 */
[----:B------:R-:W-:Y:S01]  /*0740*/  FADD R2, R0, R11 ;  /* 0x0000000b00027221 */ /* 0x000fe20000000000 */
[----:B------:R-:W-:Y:S02]  /*0750*/  I2FP.F32.S32 R0, R3 ;  /* 0x0000000300007245 */ /* 0x000fe40000201400 */
[----:B------:R-:W-:Y:S02]  /*0760*/  SEL R10, R10, RZ, P3 ;  /* 0x000000ff0a0a7207 */ /* 0x000fe40001800000 */
[----:B------:R-:W-:Y:S02]  /*0770*/  FSETP.GT.AND P3, PT, |R0|, 8.50705917302346158658e+37, PT ;  /* 0x7e8000000000780b */ /* 0x000fe40003f64200 */
[----:B----4-:R-:W-:Y:S01]  /*0780*/  SEL R13, R13, RZ, P6 ;  /* 0x000000ff0d0d7207 */ /* 0x010fe20003000000 */
[----:B------:R-:W-:Y:S01]  /*0790*/  FADD R7, R7, R10 ;  /* 0x0000000a07077221 */ /* 0x000fe20000000000 */
[----:B------:R-:W-:Y:S02]  /*07a0*/  SEL R12, R12, RZ, P6 ;  /* 0x000000ff0c0c7207 */ /* 0x000fe40003000000 */
[----:B------:R-:W-:-:S02]  /*07b0*/  SEL R14, R14, RZ, P1 ;  /* 0x000000ff0e0e7207 */ /* 0x000fc40000800000 */
[----:B------:R-:W-:Y:S02]  /*07c0*/  SEL R15, R15, RZ, P1 ;  /* 0x000000ff0f0f7207 */ /* 0x000fe40000800000 */
[----:B------:R-:W-:Y:S01]  /*07d0*/  FSETP.GEU.AND P1, PT, |R0|, 1.175494350822287508e-38, PT ;  /* 0x008000000000780b */ /* 0x000fe20003f2e200 */
[----:B------:R-:W-:Y:S01]  /*07e0*/  FADD R2, R2, R13 ;  /* 0x0000000d02027221 */ /* 0x000fe20000000000 */
[----:B------:R-:W-:Y:S01]  /*07f0*/  FADD R7, R7, R12 ;  /* 0x0000000c07077221 */ /* 0x000fe20000000000 */
[----:B------:R-:W-:Y:S01]  /*0800*/  @P3 FMUL R0, R0, 0.25 ;  /* 0x3e80000000003820 */ /* 0x000fe20000400000 */
[----:B---3--:R-:W-:Y:S01]  /*0810*/  SEL R16, R16, RZ, P2 ;  /* 0x000000ff10107207 */ /* 0x008fe20001000000 */
[----:B------:R-:W-:Y:S01]  /*0820*/  FADD R4, R2, R15 ;  /* 0x0000000f02047221 */ /* 0x000fe20000000000 */
[----:B------:R-:W-:Y:S01]  /*0830*/  SEL R17, R17, RZ, P2 ;  /* 0x000000ff11117207 */ /* 0x000fe20001000000 */
[----:B------:R-:W-:Y:S01]  /*0840*/  FADD R7, R7, R14 ;  /* 0x0000000e07077221 */ /* 0x000fe20000000000 */
[----:B------:R-:W1:Y:S01]  /*0850*/  LDC.64 R2, c[0x0][0x218] ;  /* 0x00008600ff027b82 */ /* 0x000e620000000a00 */
[----:B-----5:R-:W-:-:S02]  /*0860*/  SEL R18, R18, RZ, P5 ;  /* 0x000000ff12127207 */ /* 0x020fc40002800000 */
[----:B------:R-:W-:Y:S01]  /*0870*/  SEL R19, R19, RZ, P5 ;  /* 0x000000ff13137207 */ /* 0x000fe20002800000 */
[----:B------:R-:W-:Y:S01]  /*0880*/  FADD R7, R7, R16 ;  /* 0x0000001007077221 */ /* 0x000fe20000000000 */
[----:B------:R-:W-:Y:S01]  /*0890*/  @!P1 FMUL R0, R0, 16777216 ;  /* 0x4b80000000009820 */ /* 0x000fe20000400000 */
[----:B------:R-:W-:Y:S02]  /*08a0*/  FADD R4, R4, R17 ;  /* 0x0000001104047221 */ /* 0x000fe40000000000 */
[----:B------:R-:W-:Y:S01]  /*08b0*/  FADD R7, R7, R18 ;  /* 0x0000001207077221 */ /* 0x000fe20000000000 */
[----:B------:R-:W-:Y:S01]  /*08c0*/  SEL R22, R22, RZ, P0 ;  /* 0x000000ff16167207 */ /* 0x000fe20000000000 */
[----:B------:R-:W-:Y:S01]  /*08d0*/  FADD R4, R4, R19 ;  /* 0x0000001304047221 */ /* 0x000fe20000000000 */
[----:B------:R-:W-:Y:S01]  /*08e0*/  SEL R23, R23, RZ, P0 ;  /* 0x000000ff17177207 */ /* 0x000fe20000000000 */
[----:B------:R-:W2:Y:S02]  /*08f0*/  MUFU.RCP R0, R0 ;  /* 0x0000000000007308 */ /* 0x000ea40000001000 */
[----:B------:R-:W-:-:S02]  /*0900*/  FADD R22, R7, R22 ;  /* 0x0000001607167221 */ /* 0x000fc40000000000 */
[----:B------:R-:W-:Y:S02]  /*0910*/  FADD R23, R4, R23 ;  /* 0x0000001704177221 */ /* 0x000fe40000000000 */
[----:B------:R-:W-:Y:S02]  /*0920*/  @P3 FMUL R22, R22, 0.25 ;  /* 0x3e80000016163820 */ /* 0x000fe40000400000 */
[----:B------:R-:W-:Y:S02]  /*0930*/  @P3 FMUL R23, R23, 0.25 ;  /* 0x3e80000017173820 */ /* 0x000fe40000400000 */
[----:B------:R-:W-:Y:S02]  /*0940*/  @!P1 FMUL R22, R22, 16777216 ;  /* 0x4b80000016169820 */ /* 0x000fe40000400000 */
[----:B------:R-:W-:Y:S01]  /*0950*/  @!P1 FMUL R23, R23, 16777216 ;  /* 0x4b80000017179820 */ /* 0x000fe20000400000 */
[----:B-1----:R-:W-:-:S04]  /*0960*/  IMAD.WIDE R2, R9, 0x4, R2 ;  /* 0x0000000409027825 */ /* 0x002fc800078e0202 */
[C---:B--2---:R-:W-:Y:S01]  /*0970*/  FMUL R22, R0.reuse, R22 ;  /* 0x0000001600167220 */ /* 0x044fe20000400000 */
[----:B------:R-:W-:Y:S01]  /*0980*/  FMUL R23, R0, R23 ;  /* 0x0000001700177220 */ /* 0x000fe20000400000 */
[----:B------:R-:W-:Y:S06]  /*0990*/  @P4 EXIT ;  /* 0x000000000000494d */ /* 0x000fec0003800000 */
[----:B------:R-:W-:Y:S01]  /*09a0*/  STG.E.64 desc[UR4][R2.64], R22 ;  /* 0x0000001602007986 */ /* 0x000fe2000c101b04 */
[----:B------:R-:W-:Y:S05]  /*09b0*/  EXIT ;  /* 0x000000000000794d */ /* 0x000fea0003800000 */
.L_x_0:
[----:B------:R-:W-:-:S00]  /*09c0*/  BRA `(.L_x_0) ;  /* 0xfffffffc00fc7947 */ /* 0x000fc0000383ffff */
[----:B------:R-:W-:-:S00]  /*09d0*/  NOP ;  /* 0x0000000000007918 */ /* 0x000fc00000000000 */
        /* <DEDUP_REMOVED lines=10> */
.L_x_1:


//--------------------- .nv.constant0.triton_poi_fused_avg_pool2d_20 --------------------------
	.section	.nv.constant0.triton_poi_fused_avg_pool2d_20,"a",@progbits
	.sectionflags	@""
	.align	4
.nv.constant0.triton_poi_fused_avg_pool2d_20:
	.zero		548
